//
// Generated by NVIDIA NVVM Compiler
//
// Compiler Build ID: CL-36424714
// Cuda compilation tools, release 13.0, V13.0.88
// Based on NVVM 20.0.0
//

.version 9.0
.target sm_100
.address_size 64

	// .globl	_Z7reduce6ILi256ELi2EEvPfS0_
.extern .shared .align 16 .b8 input_s[];

.visible .entry _Z7reduce6ILi256ELi2EEvPfS0_(
	.param .u64 .ptr .align 1 _Z7reduce6ILi256ELi2EEvPfS0__param_0,
	.param .u64 .ptr .align 1 _Z7reduce6ILi256ELi2EEvPfS0__param_1
)
{
	.reg .pred 	%p<10>;
	.reg .b32 	%r<21>;
	.reg .b32 	%f<28>;
	.reg .b64 	%rd<13>;

	ld.param.u64 	%rd2, [_Z7reduce6ILi256ELi2EEvPfS0__param_0];
	ld.param.u64 	%rd1, [_Z7reduce6ILi256ELi2EEvPfS0__param_1];
	cvta.to.global.u64 	%rd3, %rd2;
	mov.u32 	%r3, %ctaid.x;
	shl.b32 	%r4, %r3, 10;
	mov.u32 	%r1, %tid.x;
	or.b32  	%r5, %r4, %r1;
	mul.wide.s32 	%rd4, %r5, 4;
	add.s64 	%rd5, %rd3, %rd4;
	ld.global.f32 	%f2, [%rd5];
	add.s32 	%r6, %r5, 256;
	mul.wide.u32 	%rd6, %r6, 4;
	add.s64 	%rd7, %rd3, %rd6;
	ld.global.f32 	%f3, [%rd7];
	add.f32 	%f4, %f2, %f3;
	add.s32 	%r7, %r5, 512;
	mul.wide.u32 	%rd8, %r7, 4;
	add.s64 	%rd9, %rd3, %rd8;
	ld.global.f32 	%f5, [%rd9];
	add.f32 	%f6, %f4, %f5;
	add.s32 	%r8, %r5, 768;
	mul.wide.u32 	%rd10, %r8, 4;
	add.s64 	%rd11, %rd3, %rd10;
	ld.global.f32 	%f7, [%rd11];
	add.f32 	%f8, %f6, %f7;
	shl.b32 	%r9, %r1, 2;
	mov.u32 	%r10, input_s;
	add.s32 	%r2, %r10, %r9;
	st.shared.f32 	[%r2], %f8;
	bar.sync 	0;
	setp.gt.u32 	%p1, %r1, 127;
	@%p1 bra 	$L__BB0_2;
	ld.shared.f32 	%f9, [%r2+512];
	ld.shared.f32 	%f10, [%r2];
	add.f32 	%f11, %f9, %f10;
	st.shared.f32 	[%r2], %f11;
$L__BB0_2:
	bar.sync 	0;
	setp.gt.u32 	%p2, %r1, 63;
	@%p2 bra 	$L__BB0_4;
	ld.shared.f32 	%f12, [%r2+256];
	ld.shared.f32 	%f13, [%r2];
	add.f32 	%f14, %f12, %f13;
	st.shared.f32 	[%r2], %f14;
$L__BB0_4:
	bar.sync 	0;
	setp.gt.u32 	%p3, %r1, 31;
	@%p3 bra 	$L__BB0_7;
	ld.volatile.shared.f32 	%f15, [%r2];
	ld.volatile.shared.f32 	%f16, [%r2+128];
	add.f32 	%f17, %f15, %f16;
	bar.warp.sync 	-1;
	mov.b32 	%r11, %f17;
	shfl.sync.down.b32	%r12|%p4, %r11, 16, 31, -1;
	mov.b32 	%f18, %r12;
	add.f32 	%f19, %f17, %f18;
	mov.b32 	%r13, %f19;
	shfl.sync.down.b32	%r14|%p5, %r13, 8, 31, -1;
	mov.b32 	%f20, %r14;
	add.f32 	%f21, %f19, %f20;
	mov.b32 	%r15, %f21;
	shfl.sync.down.b32	%r16|%p6, %r15, 4, 31, -1;
	mov.b32 	%f22, %r16;
	add.f32 	%f23, %f21, %f22;
	mov.b32 	%r17, %f23;
	shfl.sync.down.b32	%r18|%p7, %r17, 2, 31, -1;
	mov.b32 	%f24, %r18;
	add.f32 	%f25, %f23, %f24;
	mov.b32 	%r19, %f25;
	shfl.sync.down.b32	%r20|%p8, %r19, 1, 31, -1;
	mov.b32 	%f26, %r20;
	add.f32 	%f1, %f25, %f26;
	setp.ne.s32 	%p9, %r1, 0;
	@%p9 bra 	$L__BB0_7;
	cvta.to.global.u64 	%rd12, %rd1;
	atom.global.add.f32 	%f27, [%rd12], %f1;
$L__BB0_7:
	ret;

}


// ===== COMPILED SASS (sm_100) =====

	.target	sm_100

	.elftype	@"ET_EXEC"


//--------------------- .note.nv.tkinfo           --------------------------
	.section	.note.nv.tkinfo,"",@"SHT_NOTE"
	.sectionflags	@"SHF_NOTE_NV_TKINFO"
	.tkinfo
        /*0018*/ 	.word	0x00000002
        /*0030*/ 	.string	""
        /*0030*/ 	.string	"ptxas"
        /*0030*/ 	.string	"Cuda compilation tools, release 13.0, V13.0.88"
        /*0030*/ 	.string	"Build cuda_13.0.r13.0/compiler.36424714_0"
        /*0030*/ 	.string	"-arch sm_100 -m 64 "



//--------------------- .note.nv.cuinfo           --------------------------
	.section	.note.nv.cuinfo,"",@"SHT_NOTE"
	.sectionflags	@"SHF_NOTE_NV_CUINFO"
        /*0018*/ 	.short	0x0002
        /*001a*/ 	.short	0x0064
        /*001c*/ 	.short	0x0082
	.zero		2


//--------------------- .nv.info                  --------------------------
	.section	.nv.info,"",@"SHT_CUDA_INFO"
	.align	4


	//----- nvinfo : EIATTR_REGCOUNT
	.align		4
        /*0000*/ 	.byte	0x04, 0x2f
        /*0002*/ 	.short	(.L_1 - .L_0)
	.align		4
.L_0:
        /*0004*/ 	.word	index@(_Z7reduce6ILi256ELi2EEvPfS0_)
        /*0008*/ 	.word	0x00000010


	//----- nvinfo : EIATTR_FRAME_SIZE
	.align		4
.L_1:
        /*000c*/ 	.byte	0x04, 0x11
        /*000e*/ 	.short	(.L_3 - .L_2)
	.align		4
.L_2:
        /*0010*/ 	.word	index@(_Z7reduce6ILi256ELi2EEvPfS0_)
        /*0014*/ 	.word	0x00000000


	//----- nvinfo : EIATTR_MIN_STACK_SIZE
	.align		4
.L_3:
        /*0018*/ 	.byte	0x04, 0x12
        /*001a*/ 	.short	(.L_5 - .L_4)
	.align		4
.L_4:
        /*001c*/ 	.word	index@(_Z7reduce6ILi256ELi2EEvPfS0_)
        /*0020*/ 	.word	0x00000000
.L_5:


//--------------------- .nv.compat                --------------------------
	.section	.nv.compat,"",@"SHT_CUDA_COMPAT_INFO"
	.align	4
        /*0000*/ 	.byte	0x02, 0x09, 0x00, 0x00, 0x02, 0x02, 0x01, 0x00, 0x02, 0x05, 0x05, 0x00, 0x03, 0x07, 0x01, 0x01
        /*0010*/ 	.byte	0x02, 0x03, 0x00, 0x00, 0x02, 0x06, 0x01, 0x00, 0x04, 0x0b, 0x08, 0x00, 0x09, 0x00, 0x00, 0x00
        /*0020*/ 	.byte	0x00, 0x00, 0x00, 0x00


//--------------------- .nv.info._Z7reduce6ILi256ELi2EEvPfS0_ --------------------------
	.section	.nv.info._Z7reduce6ILi256ELi2EEvPfS0_,"",@"SHT_CUDA_INFO"
	.sectionflags	@""
	.align	4


	//----- nvinfo : EIATTR_CUDA_API_VERSION
	.align		4
        /*0000*/ 	.byte	0x04, 0x37
        /*0002*/ 	.short	(.L_7 - .L_6)
.L_6:
        /*0004*/ 	.word	0x00000082


	//----- nvinfo : EIATTR_KPARAM_INFO
	.align		4
.L_7:
        /*0008*/ 	.byte	0x04, 0x17
        /*000a*/ 	.short	(.L_9 - .L_8)
.L_8:
        /*000c*/ 	.word	0x00000000
        /*0010*/ 	.short	0x0001
        /*0012*/ 	.short	0x0008
        /*0014*/ 	.byte	0x00, 0xf5, 0x21, 0x00


	//----- nvinfo : EIATTR_KPARAM_INFO
	.align		4
.L_9:
        /*0018*/ 	.byte	0x04, 0x17
        /*001a*/ 	.short	(.L_11 - .L_10)
.L_10:
        /*001c*/ 	.word	0x00000000
        /*0020*/ 	.short	0x0000
        /*0022*/ 	.short	0x0000
        /*0024*/ 	.byte	0x00, 0xf5, 0x21, 0x00


	//----- nvinfo : EIATTR_SPARSE_MMA_MASK
	.align		4
.L_11:
        /*0028*/ 	.byte	0x03, 0x50
        /*002a*/ 	.short	0x0000


	//----- nvinfo : EIATTR_MAXREG_COUNT
	.align		4
        /*002c*/ 	.byte	0x03, 0x1b
        /*002e*/ 	.short	0x00ff


	//----- nvinfo : EIATTR_NUM_BARRIERS
	.align		4
        /*0030*/ 	.byte	0x02, 0x4c
        /*0032*/ 	.byte	0x01
	.zero		1


	//----- nvinfo : EIATTR_MERCURY_ISA_VERSION
	.align		4
        /*0034*/ 	.byte	0x03, 0x5f
        /*0036*/ 	.short	0x0101


	//----- nvinfo : EIATTR_COOP_GROUP_MASK_REGIDS
	.align		4
        /*0038*/ 	.byte	0x04, 0x29
        /*003a*/ 	.short	(.L_13 - .L_12)


	//   ....[0]....
.L_12:
        /*003c*/ 	.word	0xffffffff


	//   ....[1]....
        /*0040*/ 	.word	0xffffffff


	//   ....[2]....
        /*0044*/ 	.word	0xffffffff


	//   ....[3]....
        /*0048*/ 	.word	0xffffffff


	//   ....[4]....
        /*004c*/ 	.word	0xffffffff


	//   ....[5]....
        /*0050*/ 	.word	0xffffffff


	//----- nvinfo : EIATTR_COOP_GROUP_INSTR_OFFSETS
	.align		4
.L_13:
        /*0054*/ 	.byte	0x04, 0x28
        /*0056*/ 	.short	(.L_15 - .L_14)


	//   ....[0]....
.L_14:
        /*0058*/ 	.word	0x000002d0


	//   ....[1]....
        /*005c*/ 	.word	0x000002f0


	//   ....[2]....
        /*0060*/ 	.word	0x00000310


	//   ....[3]....
        /*0064*/ 	.word	0x00000330


	//   ....[4]....
        /*0068*/ 	.word	0x00000350


	//   ....[5]....
        /*006c*/ 	.word	0x00000360


	//----- nvinfo : EIATTR_VRC_CTA_INIT_COUNT
	.align		4
.L_15:
        /*0070*/ 	.byte	0x02, 0x4a
	.zero		1
	.zero		1


	//----- nvinfo : EIATTR_EXIT_INSTR_OFFSETS
	.align		4
        /*0074*/ 	.byte	0x04, 0x1c
        /*0076*/ 	.short	(.L_17 - .L_16)


	//   ....[0]....
.L_16:
        /*0078*/ 	.word	0x00000280


	//   ....[1]....
        /*007c*/ 	.word	0x00000370


	//   ....[2]....
        /*0080*/ 	.word	0x000003b0


	//----- nvinfo : EIATTR_CBANK_PARAM_SIZE
	.align		4
.L_17:
        /*0084*/ 	.byte	0x03, 0x19
        /*0086*/ 	.short	0x0010


	//----- nvinfo : EIATTR_PARAM_CBANK
	.align		4
        /*0088*/ 	.byte	0x04, 0x0a
        /*008a*/ 	.short	(.L_19 - .L_18)
	.align		4
.L_18:
        /*008c*/ 	.word	index@(.nv.constant0._Z7reduce6ILi256ELi2EEvPfS0_)
        /*0090*/ 	.short	0x0380
        /*0092*/ 	.short	0x0010


	//----- nvinfo : EIATTR_SW_WAR
	.align		4
.L_19:
        /*0094*/ 	.byte	0x04, 0x36
        /*0096*/ 	.short	(.L_21 - .L_20)
.L_20:
        /*0098*/ 	.word	0x00000008
.L_21:


//--------------------- .nv.callgraph             --------------------------
	.section	.nv.callgraph,"",@"SHT_CUDA_CALLGRAPH"
	.align	4
	.sectionentsize	8
	.align		4
        /*0000*/ 	.word	0x00000000
	.align		4
        /*0004*/ 	.word	0xffffffff
	.align		4
        /*0008*/ 	.word	0x00000000
	.align		4
        /*000c*/ 	.word	0xfffffffe
	.align		4
        /*0010*/ 	.word	0x00000000
	.align		4
        /*0014*/ 	.word	0xfffffffd
	.align		4
        /*0018*/ 	.word	0x00000000
	.align		4
        /*001c*/ 	.word	0xfffffffc


//--------------------- .text._Z7reduce6ILi256ELi2EEvPfS0_ --------------------------
	.section	.text._Z7reduce6ILi256ELi2EEvPfS0_,"ax",@progbits
	.align	128
        .global         _Z7reduce6ILi256ELi2EEvPfS0_
        .type           _Z7reduce6ILi256ELi2EEvPfS0_,@function
        .size           _Z7reduce6ILi256ELi2EEvPfS0_,(.L_x_1 - _Z7reduce6ILi256ELi2EEvPfS0_)
        .other          _Z7reduce6ILi256ELi2EEvPfS0_,@"STO_CUDA_ENTRY STV_DEFAULT"
_Z7reduce6ILi256ELi2EEvPfS0_:
.text._Z7reduce6ILi256ELi2EEvPfS0_:
[----:B------:R-:W-:Y:S01]  /*0000*/  LDC R1, c[0x0][0x37c] ;  /* 0x0000df00ff017b82 */ /* 0x000fe20000000800 */
[----:B------:R-:W0:Y:S07]  /*0010*/  S2R R10, SR_TID.X ;  /* 0x00000000000a7919 */ /* 0x000e2e0000002100 */
[----:B------:R-:W1:Y:S01]  /*0020*/  S2UR UR4, SR_CTAID.X ;  /* 0x00000000000479c3 */ /* 0x000e620000002500 */
[----:B------:R-:W2:Y:S07]  /*0030*/  LDCU.64 UR6, c[0x0][0x358] ;  /* 0x00006b00ff0677ac */ /* 0x000eae0008000a00 */
[----:B------:R-:W3:Y:S01]  /*0040*/  LDC.64 R8, c[0x0][0x380] ;  /* 0x0000e000ff087b82 */ /* 0x000ee20000000a00 */
[----:B-1----:R-:W-:-:S06]  /*0050*/  USHF.L.U32 UR4, UR4, 0xa, URZ ;  /* 0x0000000a04047899 */ /* 0x002fcc00080006ff */
[----:B0-----:R-:W-:-:S04]  /*0060*/  LOP3.LUT R7, R10, UR4, RZ, 0xfc, !PT ;  /* 0x000000040a077c12 */ /* 0x001fc8000f8efcff */
[C---:B------:R-:W-:Y:S01]  /*0070*/  IADD3 R5, PT, PT, R7.reuse, 0x100, RZ ;  /* 0x0000010007057810 */ /* 0x040fe20007ffe0ff */
[C---:B---3--:R-:W-:Y:S01]  /*0080*/  IMAD.WIDE R2, R7.reuse, 0x4, R8 ;  /* 0x0000000407027825 */ /* 0x048fe200078e0208 */
[----:B------:R-:W-:-:S03]  /*0090*/  IADD3 R11, PT, PT, R7, 0x200, RZ ;  /* 0x00000200070b7810 */ /* 0x000fc60007ffe0ff */
[--C-:B------:R-:W-:Y:S01]  /*00a0*/  IMAD.WIDE.U32 R4, R5, 0x4, R8.reuse ;  /* 0x0000000405047825 */ /* 0x100fe200078e0008 */
[----:B------:R-:W-:Y:S01]  /*00b0*/  IADD3 R13, PT, PT, R7, 0x300, RZ ;  /* 0x00000300070d7810 */ /* 0x000fe20007ffe0ff */
[----:B--2---:R0:W2:Y:S02]  /*00c0*/  LDG.E R2, desc[UR6][R2.64] ;  /* 0x0000000602027981 */ /* 0x0040a4000c1e1900 */
[--C-:B------:R-:W-:Y:S02]  /*00d0*/  IMAD.WIDE.U32 R6, R11, 0x4, R8.reuse ;  /* 0x000000040b067825 */ /* 0x100fe400078e0008 */
[----:B------:R-:W2:Y:S02]  /*00e0*/  LDG.E R5, desc[UR6][R4.64] ;  /* 0x0000000604057981 */ /* 0x000ea4000c1e1900 */
[----:B------:R-:W-:Y:S02]  /*00f0*/  IMAD.WIDE.U32 R8, R13, 0x4, R8 ;  /* 0x000000040d087825 */ /* 0x000fe400078e0008 */
[----:B------:R-:W3:Y:S04]  /*0100*/  LDG.E R7, desc[UR6][R6.64] ;  /* 0x0000000606077981 */ /* 0x000ee8000c1e1900 */
[----:B------:R-:W4:Y:S01]  /*0110*/  LDG.E R9, desc[UR6][R8.64] ;  /* 0x0000000608097981 */ /* 0x000f22000c1e1900 */
[----:B------:R-:W1:Y:S01]  /*0120*/  S2UR UR5, SR_CgaCtaId ;  /* 0x00000000000579c3 */ /* 0x000e620000008800 */
[----:B------:R-:W-:Y:S01]  /*0130*/  UMOV UR4, 0x400 ;  /* 0x0000040000047882 */ /* 0x000fe20000000000 */
[----:B------:R-:W-:-:S02]  /*0140*/  ISETP.GT.U32.AND P1, PT, R10, 0x7f, PT ;  /* 0x0000007f0a00780c */ /* 0x000fc40003f24070 */
[----:B------:R-:W-:Y:S01]  /*0150*/  ISETP.GT.U32.AND P0, PT, R10, 0x3f, PT ;  /* 0x0000003f0a00780c */ /* 0x000fe20003f04070 */
[----:B-1----:R-:W-:-:S06]  /*0160*/  ULEA UR4, UR5, UR4, 0x18 ;  /* 0x0000000405047291 */ /* 0x002fcc000f8ec0ff */
[----:B0-----:R-:W-:Y:S01]  /*0170*/  LEA R3, R10, UR4, 0x2 ;  /* 0x000000040a037c11 */ /* 0x001fe2000f8e10ff */
[----:B--2---:R-:W-:-:S04]  /*0180*/  FADD R0, R2, R5 ;  /* 0x0000000502007221 */ /* 0x004fc80000000000 */
[----:B---3--:R-:W-:-:S04]  /*0190*/  FADD R0, R0, R7 ;  /* 0x0000000700007221 */ /* 0x008fc80000000000 */
[----:B----4-:R-:W-:-:S05]  /*01a0*/  FADD R0, R0, R9 ;  /* 0x0000000900007221 */ /* 0x010fca0000000000 */
[----:B------:R-:W-:Y:S01]  /*01b0*/  STS [R3], R0 ;  /* 0x0000000003007388 */ /* 0x000fe20000000800 */
[----:B------:R-:W-:Y:S06]  /*01c0*/  BAR.SYNC.DEFER_BLOCKING 0x0 ;  /* 0x0000000000007b1d */ /* 0x000fec0000010000 */
[----:B------:R-:W-:Y:S04]  /*01d0*/  @!P1 LDS R2, [R3+0x200] ;  /* 0x0002000003029984 */ /* 0x000fe80000000800 */
[----:B------:R-:W0:Y:S02]  /*01e0*/  @!P1 LDS R5, [R3] ;  /* 0x0000000003059984 */ /* 0x000e240000000800 */
[----:B0-----:R-:W-:-:S05]  /*01f0*/  @!P1 FADD R2, R2, R5 ;  /* 0x0000000502029221 */ /* 0x001fca0000000000 */
[----:B------:R-:W-:Y:S01]  /*0200*/  @!P1 STS [R3], R2 ;  /* 0x0000000203009388 */ /* 0x000fe20000000800 */
[----:B------:R-:W-:Y:S01]  /*0210*/  BAR.SYNC.DEFER_BLOCKING 0x0 ;  /* 0x0000000000007b1d */ /* 0x000fe20000010000 */
[----:B------:R-:W-:-:S05]  /*0220*/  ISETP.GT.U32.AND P1, PT, R10, 0x1f, PT ;  /* 0x0000001f0a00780c */ /* 0x000fca0003f24070 */
[----:B------:R-:W-:Y:S04]  /*0230*/  @!P0 LDS R4, [R3+0x100] ;  /* 0x0001000003048984 */ /* 0x000fe80000000800 */
[----:B------:R-:W0:Y:S02]  /*0240*/  @!P0 LDS R5, [R3] ;  /* 0x0000000003058984 */ /* 0x000e240000000800 */
[----:B0-----:R-:W-:-:S05]  /*0250*/  @!P0 FADD R4, R4, R5 ;  /* 0x0000000504048221 */ /* 0x001fca0000000000 */
[----:B------:R0:W-:Y:S01]  /*0260*/  @!P0 STS [R3], R4 ;  /* 0x0000000403008388 */ /* 0x0001e20000000800 */
[----:B------:R-:W-:Y:S06]  /*0270*/  BAR.SYNC.DEFER_BLOCKING 0x0 ;  /* 0x0000000000007b1d */ /* 0x000fec0000010000 */
[----:B------:R-:W-:Y:S05]  /*0280*/  @P1 EXIT ;  /* 0x000000000000194d */ /* 0x000fea0003800000 */
[----:B------:R-:W-:Y:S01]  /*0290*/  LDS R0, [R3] ;  /* 0x0000000003007984 */ /* 0x000fe20000000800 */
[----:B------:R-:W-:-:S03]  /*02a0*/  ISETP.NE.AND P0, PT, R10, RZ, PT ;  /* 0x000000ff0a00720c */ /* 0x000fc60003f05270 */
[----:B------:R-:W1:Y:S02]  /*02b0*/  LDS R5, [R3+0x80] ;  /* 0x0000800003057984 */ /* 0x000e640000000800 */
[----:B-1----:R-:W-:-:S05]  /*02c0*/  FADD R0, R0, R5 ;  /* 0x0000000500007221 */ /* 0x002fca0000000000 */
[----:B------:R-:W1:Y:S02]  /*02d0*/  SHFL.DOWN PT, R5, R0, 0x10, 0x1f ;  /* 0x0a001f0000057f89 */ /* 0x000e6400000e0000 */
[----:B-1----:R-:W-:-:S05]  /*02e0*/  FADD R5, R0, R5 ;  /* 0x0000000500057221 */ /* 0x002fca0000000000 */
[----:B------:R-:W1:Y:S02]  /*02f0*/  SHFL.DOWN PT, R2, R5, 0x8, 0x1f ;  /* 0x09001f0005027f89 */ /* 0x000e6400000e0000 */
[----:B-1----:R-:W-:-:S05]  /*0300*/  FADD R2, R5, R2 ;  /* 0x0000000205027221 */ /* 0x002fca0000000000 */
[----:B------:R-:W1:Y:S02]  /*0310*/  SHFL.DOWN PT, R7, R2, 0x4, 0x1f ;  /* 0x08801f0002077f89 */ /* 0x000e6400000e0000 */
[----:B-1----:R-:W-:-:S05]  /*0320*/  FADD R7, R2, R7 ;  /* 0x0000000702077221 */ /* 0x002fca0000000000 */
[----:B0-----:R-:W0:Y:S02]  /*0330*/  SHFL.DOWN PT, R4, R7, 0x2, 0x1f ;  /* 0x08401f0007047f89 */ /* 0x001e2400000e0000 */
[----:B0-----:R-:W-:-:S05]  /*0340*/  FADD R4, R7, R4 ;  /* 0x0000000407047221 */ /* 0x001fca0000000000 */
[----:B------:R0:W1:Y:S01]  /*0350*/  SHFL.DOWN PT, R9, R4, 0x1, 0x1f ;  /* 0x08201f0004097f89 */ /* 0x00006200000e0000 */
[----:B------:R-:W-:Y:S01]  /*0360*/  NOP ;  /* 0x0000000000007918 */ /* 0x000fe20000000000 */
[----:B------:R-:W-:Y:S05]  /*0370*/  @P0 EXIT ;  /* 0x000000000000094d */ /* 0x000fea0003800000 */
[----:B------:R-:W2:Y:S01]  /*0380*/  LDC.64 R2, c[0x0][0x388] ;  /* 0x0000e200ff027b82 */ /* 0x000ea20000000a00 */
[----:B-1----:R-:W-:-:S05]  /*0390*/  FADD R9, R4, R9 ;  /* 0x0000000904097221 */ /* 0x002fca0000000000 */
[----:B--2---:R-:W-:Y:S01]  /*03a0*/  REDG.E.ADD.F32.FTZ.RN.STRONG.GPU desc[UR6][R2.64], R9 ;  /* 0x00000009020079a6 */ /* 0x004fe2000c12f306 */
[----:B------:R-:W-:Y:S05]  /*03b0*/  EXIT ;  /* 0x000000000000794d */ /* 0x000fea0003800000 */
.L_x_0:
[----:B------:R-:W-:-:S00]  /*03c0*/  BRA `(.L_x_0) ;  /* 0xfffffffc00fc7947 */ /* 0x000fc0000383ffff */
[----:B------:R-:W-:-:S00]  /*03d0*/  NOP ;  /* 0x0000000000007918 */ /* 0x000fc00000000000 */
        /* <DEDUP_REMOVED lines=10> */
.L_x_1:


//--------------------- .nv.shared._Z7reduce6ILi256ELi2EEvPfS0_ --------------------------
	.section	.nv.shared._Z7reduce6ILi256ELi2EEvPfS0_,"aw",@nobits
	.sectionflags	@""
	.align	16
	.zero		1024


//--------------------- .nv.shared.reserved.0     --------------------------
	.section	.nv.shared.reserved.0,"aw",@nobits
	.weak		__nv_reservedSMEM_offset_0_alias
	.size		__nv_reservedSMEM_offset_0_alias, 0, 64
	.other		__nv_reservedSMEM_offset_0_alias,@"STO_CUDA_RESERVED_SHARED STV_DEFAULT"
__nv_reservedSMEM_offset_0_alias:
	.zero		0
	.zero		64


//--------------------- .nv.constant0._Z7reduce6ILi256ELi2EEvPfS0_ --------------------------
	.section	.nv.constant0._Z7reduce6ILi256ELi2EEvPfS0_,"a",@progbits
	.sectionflags	@""
	.align	4
.nv.constant0._Z7reduce6ILi256ELi2EEvPfS0_:
	.zero		912


//--------------------- SYMBOLS --------------------------

	.type		.nv.reservedSmem.offset0,@object
	.size		.nv.reservedSmem.offset0,0x4
	.type		.nv.reservedSmem.cap,@object
	.size		.nv.reservedSmem.cap,0x4
